	.headerflags	@"EF_CUDA_TEXMODE_UNIFIED EF_CUDA_64BIT_ADDRESS EF_CUDA_ACCELERATORS EF_CUDA_SM90 EF_CUDA_VIRTUAL_SM(EF_CUDA_SM90)"
	.elftype	@"ET_EXEC"


//--------------------- .nv.info                  --------------------------
	.section	.nv.info,"",@"SHT_CUDA_INFO"
	.align	4


	//----- nvinfo : EIATTR_REGCOUNT
	.align		4
        /*0000*/ 	.byte	0x04, 0x2f
        /*0002*/ 	.short	(.L_2 - .L_1)
	.align		4
.L_1:
        /*0004*/ 	.word	index@(triton_poi_fused_convolution_tanh_26)
        /*0008*/ 	.word	0x00000020


	//----- nvinfo : EIATTR_MIN_STACK_SIZE
	.align		4
.L_2:
        /*000c*/ 	.byte	0x04, 0x12
        /*000e*/ 	.short	(.L_4 - .L_3)
	.align		4
.L_3:
        /*0010*/ 	.word	index@(triton_poi_fused_convolution_tanh_26)
        /*0014*/ 	.word	0x00000000


	//----- nvinfo : EIATTR_FRAME_SIZE
	.align		4
.L_4:
        /*0018*/ 	.byte	0x04, 0x11
        /*001a*/ 	.short	(.L_6 - .L_5)
	.align		4
.L_5:
        /*001c*/ 	.word	index@(triton_poi_fused_convolution_tanh_26)
        /*0020*/ 	.word	0x00000000


	//----- nvinfo : EIATTR_MIN_STACK_SIZE
	.align		4
.L_6:
        /*0024*/ 	.byte	0x04, 0x12
        /*0026*/ 	.short	(.L_8 - .L_7)
	.align		4
.L_7:
        /*0028*/ 	.word	index@(triton_poi_fused_convolution_tanh_26)
        /*002c*/ 	.word	0x00000000
.L_8:


//--------------------- .nv.info.triton_poi_fused_convolution_tanh_26 --------------------------
	.section	.nv.info.triton_poi_fused_convolution_tanh_26,"",@"SHT_CUDA_INFO"
	.sectionflags	@""
	.align	4


	//----- nvinfo : EIATTR_CUDA_API_VERSION
	.align		4
        /*0000*/ 	.byte	0x04, 0x37
        /*0002*/ 	.short	(.L_10 - .L_9)
.L_9:
        /*0004*/ 	.word	0x0000007c


	//----- nvinfo : EIATTR_KPARAM_INFO
	.align		4
.L_10:
        /*0008*/ 	.byte	0x04, 0x17
        /*000a*/ 	.short	(.L_12 - .L_11)
.L_11:
        /*000c*/ 	.word	0x00000000
        /*0010*/ 	.short	0x0004
        /*0012*/ 	.short	0x001c
        /*0014*/ 	.byte	0x00, 0xf0, 0x11, 0x00


	//----- nvinfo : EIATTR_KPARAM_INFO
	.align		4
.L_12:
        /*0018*/ 	.byte	0x04, 0x17
        /*001a*/ 	.short	(.L_14 - .L_13)
.L_13:
        /*001c*/ 	.word	0x00000000
        /*0020*/ 	.short	0x0003
        /*0022*/ 	.short	0x0018
        /*0024*/ 	.byte	0x00, 0xf0, 0x11, 0x00


	//----- nvinfo : EIATTR_KPARAM_INFO
	.align		4
.L_14:
        /*0028*/ 	.byte	0x04, 0x17
        /*002a*/ 	.short	(.L_16 - .L_15)
.L_15:
        /*002c*/ 	.word	0x00000000
        /*0030*/ 	.short	0x0002
        /*0032*/ 	.short	0x0010
        /*0034*/ 	.byte	0x00, 0xf4, 0x21, 0x00


	//----- nvinfo : EIATTR_KPARAM_INFO
	.align		4
.L_16:
        /*0038*/ 	.byte	0x04, 0x17
        /*003a*/ 	.short	(.L_18 - .L_17)
.L_17:
        /*003c*/ 	.word	0x00000000
        /*0040*/ 	.short	0x0001
        /*0042*/ 	.short	0x0008
        /*0044*/ 	.byte	0x00, 0xf4, 0x21, 0x00


	//----- nvinfo : EIATTR_KPARAM_INFO
	.align		4
.L_18:
        /*0048*/ 	.byte	0x04, 0x17
        /*004a*/ 	.short	(.L_20 - .L_19)
.L_19:
        /*004c*/ 	.word	0x00000000
        /*0050*/ 	.short	0x0000
        /*0052*/ 	.short	0x0000
        /*0054*/ 	.byte	0x00, 0xf4, 0x21, 0x00


	//----- nvinfo : EIATTR_SPARSE_MMA_MASK
	.align		4
.L_20:
        /*0058*/ 	.byte	0x03, 0x50
        /*005a*/ 	.short	0x0000


	//----- nvinfo : EIATTR_MAXREG_COUNT
	.align		4
        /*005c*/ 	.byte	0x03, 0x1b
        /*005e*/ 	.short	0x00ff


	//----- nvinfo : EIATTR_EXIT_INSTR_OFFSETS
	.align		4
        /*0060*/ 	.byte	0x04, 0x1c
        /*0062*/ 	.short	(.L_22 - .L_21)


	//   ....[0]....
.L_21:
        /*0064*/ 	.word	0x00000fd0


	//   ....[1]....
        /*0068*/ 	.word	0x00000ff0


	//----- nvinfo : EIATTR_REQNTID
	.align		4
.L_22:
        /*006c*/ 	.byte	0x04, 0x10
        /*006e*/ 	.short	(.L_24 - .L_23)
.L_23:
        /*0070*/ 	.word	0x00000080
        /*0074*/ 	.word	0x00000001
        /*0078*/ 	.word	0x00000001


	//----- nvinfo : EIATTR_CRS_STACK_SIZE
	.align		4
.L_24:
        /*007c*/ 	.byte	0x04, 0x1e
        /*007e*/ 	.short	(.L_26 - .L_25)
.L_25:
        /*0080*/ 	.word	0x00000000


	//----- nvinfo : EIATTR_CBANK_PARAM_SIZE
	.align		4
.L_26:
        /*0084*/ 	.byte	0x03, 0x19
        /*0086*/ 	.short	0x0020


	//----- nvinfo : EIATTR_PARAM_CBANK
	.align		4
        /*0088*/ 	.byte	0x04, 0x0a
        /*008a*/ 	.short	(.L_28 - .L_27)
	.align		4
.L_27:
        /*008c*/ 	.word	index@(.nv.constant0.triton_poi_fused_convolution_tanh_26)
        /*0090*/ 	.short	0x0210
        /*0092*/ 	.short	0x0020


	//----- nvinfo : EIATTR_SW_WAR
	.align		4
.L_28:
        /*0094*/ 	.byte	0x04, 0x36
        /*0096*/ 	.short	(.L_30 - .L_29)
.L_29:
        /*0098*/ 	.word	0x00000008
.L_30:


//--------------------- .nv.callgraph             --------------------------
	.section	.nv.callgraph,"",@"SHT_CUDA_CALLGRAPH"
	.align	4
	.sectionentsize	8
	.align		4
        /*0000*/ 	.word	0x00000000
	.align		4
        /*0004*/ 	.word	0xffffffff
	.align		4
        /*0008*/ 	.word	0x00000000
	.align		4
        /*000c*/ 	.word	0xfffffffe
	.align		4
        /*0010*/ 	.word	0x00000000
	.align		4
        /*0014*/ 	.word	0xfffffffd
	.align		4
        /*0018*/ 	.word	0x00000000
	.align		4
        /*001c*/ 	.word	0xfffffffc


//--------------------- .nv.constant4             --------------------------
	.section	.nv.constant4,"a",@progbits
	.align	8
	.align		8
.nv.constant4:
        /*0000*/ 	.dword	_$_str


//--------------------- .text.triton_poi_fused_convolution_tanh_26 --------------------------
	.section	.text.triton_poi_fused_convolution_tanh_26,"ax",@progbits
	.align	128
        .global         triton_poi_fused_convolution_tanh_26
        .type           triton_poi_fused_convolution_tanh_26,@function
        .size           triton_poi_fused_convolution_tanh_26,(.L_x_22 - triton_poi_fused_convolution_tanh_26)
        .other          triton_poi_fused_convolution_tanh_26,@"STO_CUDA_ENTRY STV_DEFAULT"
triton_poi_fused_convolution_tanh_26:
.text.triton_poi_fused_convolution_tanh_26:
[----:B------:R-:W0:Y:S01]  /*0000*/  LDC R1, c[0x0][0x28] ;  /* 0x00000a00ff017b82 */ /* 0x000e220000000800 */
[----:B------:R-:W1:Y:S07]  /*0010*/  S2R R0, SR_TID.X ;  /* 0x0000000000007919 */ /* 0x000e6e0000002100 */
[----:B------:R-:W2:Y:S01]  /*0020*/  S2UR UR4, SR_CTAID.Y ;  /* 0x00000000000479c3 */ /* 0x000ea20000002600 */
[----:B------:R-:W-:Y:S01]  /*0030*/  HFMA2.MMA R18, -RZ, RZ, 0, 0 ;  /* 0x00000000ff127435 */ /* 0x000fe200000001ff */
[----:B------:R-:W-:Y:S01]  /*0040*/  MOV R23, RZ ;  /* 0x000000ff00177202 */ /* 0x000fe20000000f00 */
[----:B------:R-:W3:Y:S05]  /*0050*/  S2R R3, SR_CTAID.X ;  /* 0x0000000000037919 */ /* 0x000eea0000002500 */
[----:B------:R-:W4:Y:S08]  /*0060*/  LDC.64 R4, c[0x0][0x218] ;  /* 0x00008600ff047b82 */ /* 0x000f300000000a00 */
[----:B------:R-:W5:Y:S01]  /*0070*/  LDC.64 R16, c[0x0][0x210] ;  /* 0x00008400ff107b82 */ /* 0x000f620000000a00 */
[----:B--2---:R-:W-:Y:S01]  /*0080*/  USHF.L.U32 UR4, UR4, 0x4, URZ ;  /* 0x0000000404047899 */ /* 0x004fe2000800063f */
[----:B-1----:R-:W-:-:S02]  /*0090*/  SHF.R.U32.HI R12, RZ, 0x4, R0 ;  /* 0x00000004ff0c7819 */ /* 0x002fc40000011600 */
[----:B------:R-:W-:Y:S02]  /*00a0*/  SHF.L.U32 R0, R0, 0x2, RZ ;  /* 0x0000000200007819 */ /* 0x000fe400000006ff */
[----:B------:R-:W-:Y:S02]  /*00b0*/  SGXT.U32 R12, R12, 0x3 ;  /* 0x000000030c0c781a */ /* 0x000fe40000000000 */
[----:B------:R-:W-:Y:S02]  /*00c0*/  LOP3.LUT R0, R0, 0x3c, RZ, 0xc0, !PT ;  /* 0x0000003c00007812 */ /* 0x000fe400078ec0ff */
[----:B------:R-:W-:Y:S01]  /*00d0*/  LOP3.LUT R12, R12, UR4, RZ, 0xfc, !PT ;  /* 0x000000040c0c7c12 */ /* 0x000fe2000f8efcff */
[----:B------:R-:W-:Y:S01]  /*00e0*/  ULDC.64 UR4, c[0x0][0x208] ;  /* 0x0000820000047ab9 */ /* 0x000fe20000000a00 */
[----:B---3--:R-:W-:Y:S02]  /*00f0*/  LEA R3, R3, R0, 0x6 ;  /* 0x0000000003037211 */ /* 0x008fe400078e30ff */
[C---:B------:R-:W-:Y:S01]  /*0100*/  ISETP.GE.AND P0, PT, R12.reuse, 0xc, PT ;  /* 0x0000000c0c00780c */ /* 0x040fe20003f06270 */
[----:B------:R-:W-:-:S05]  /*0110*/  IMAD.HI R2, R12, 0x55555556, RZ ;  /* 0x555555560c027827 */ /* 0x000fca00078e02ff */
[----:B------:R-:W-:-:S05]  /*0120*/  LEA.HI R7, R2, R2, RZ, 0x1 ;  /* 0x0000000202077211 */ /* 0x000fca00078f08ff */
[----:B------:R-:W-:-:S04]  /*0130*/  IMAD R10, R7, -0x3, R12 ;  /* 0xfffffffd070a7824 */ /* 0x000fc800078e020c */
[----:B------:R-:W-:Y:S02]  /*0140*/  IMAD R0, R7, 0x30000, R10 ;  /* 0x0003000007007824 */ /* 0x000fe400078e020a */
[----:B----4-:R-:W-:-:S04]  /*0150*/  IMAD.WIDE R10, R10, 0x4, R4 ;  /* 0x000000040a0a7825 */ /* 0x010fc800078e0204 */
[----:B------:R-:W-:Y:S01]  /*0160*/  IMAD R9, R3, 0x3, R0 ;  /* 0x0000000303097824 */ /* 0x000fe200078e0200 */
[----:B------:R1:W2:Y:S03]  /*0170*/  @!P0 LDG.E.EL R18, desc[UR4][R10.64] ;  /* 0x000000040a128981 */ /* 0x0002a6000c2e1900 */
[----:B0----5:R-:W-:-:S05]  /*0180*/  IMAD.WIDE R8, R9, 0x4, R16 ;  /* 0x0000000409087825 */ /* 0x021fca00078e0210 */
[----:B------:R0:W2:Y:S01]  /*0190*/  @!P0 LDG.E.EL R23, desc[UR4][R8.64] ;  /* 0x0000000408178981 */ /* 0x0000a2000c2e1900 */
[----:B------:R-:W-:Y:S02]  /*01a0*/  LEA R19, R3, R3, 0x1 ;  /* 0x0000000303137211 */ /* 0x000fe400078e08ff */
[----:B------:R-:W-:Y:S02]  /*01b0*/  LOP3.LUT R2, R12, 0x8, RZ, 0xfc, !PT ;  /* 0x000000080c027812 */ /* 0x000fe400078efcff */
[----:B------:R-:W-:Y:S01]  /*01c0*/  IADD3 R27, R19, 0x3, RZ ;  /* 0x00000003131b7810 */ /* 0x000fe20007ffe0ff */
[----:B------:R-:W-:Y:S02]  /*01d0*/  HFMA2.MMA R21, -RZ, RZ, 0, 0 ;  /* 0x00000000ff157435 */ /* 0x000fe400000001ff */
[----:B------:R-:W-:Y:S01]  /*01e0*/  IMAD.HI R6, R2, 0x55555556, RZ ;  /* 0x5555555602067827 */ /* 0x000fe200078e02ff */
[----:B------:R-:W-:-:S04]  /*01f0*/  IADD3 R7, R27, R0, RZ ;  /* 0x000000001b077210 */ /* 0x000fc80007ffe0ff */
[----:B------:R-:W-:Y:S01]  /*0200*/  LEA.HI R13, R6, R6, RZ, 0x1 ;  /* 0x00000006060d7211 */ /* 0x000fe200078f08ff */
[----:B------:R-:W-:Y:S01]  /*0210*/  IMAD.WIDE R6, R7, 0x4, R16 ;  /* 0x0000000407067825 */ /* 0x000fe200078e0210 */
[----:B------:R-:W-:-:S04]  /*0220*/  ISETP.GE.AND P1, PT, R2, 0xc, PT ;  /* 0x0000000c0200780c */ /* 0x000fc80003f26270 */
[----:B------:R-:W3:Y:S01]  /*0230*/  @!P0 LDG.E.EL R21, desc[UR4][R6.64] ;  /* 0x0000000406158981 */ /* 0x000ee2000c2e1900 */
[C---:B------:R-:W-:Y:S01]  /*0240*/  IMAD R15, R13.reuse, -0x3, R2 ;  /* 0xfffffffd0d0f7824 */ /* 0x040fe200078e0202 */
[----:B-1----:R-:W-:Y:S02]  /*0250*/  IADD3 R11, R19, 0x6, RZ ;  /* 0x00000006130b7810 */ /* 0x002fe40007ffe0ff */
[----:B------:R-:W-:Y:S01]  /*0260*/  IADD3 R19, R19, 0x9, RZ ;  /* 0x0000000913137810 */ /* 0x000fe20007ffe0ff */
[----:B------:R-:W-:Y:S01]  /*0270*/  IMAD R14, R13, 0x30000, R15 ;  /* 0x000300000d0e7824 */ /* 0x000fe200078e020f */
[----:B------:R-:W-:Y:S01]  /*0280*/  MOV R10, RZ ;  /* 0x000000ff000a7202 */ /* 0x000fe20000000f00 */
[----:B------:R-:W-:Y:S01]  /*0290*/  IMAD.WIDE R4, R15, 0x4, R4 ;  /* 0x000000040f047825 */ /* 0x000fe200078e0204 */
[----:B0-----:R-:W-:Y:S01]  /*02a0*/  IADD3 R9, R11, R0, RZ ;  /* 0x000000000b097210 */ /* 0x001fe20007ffe0ff */
[----:B------:R-:W-:Y:S01]  /*02b0*/  HFMA2.MMA R25, -RZ, RZ, 0, 0 ;  /* 0x00000000ff197435 */ /* 0x000fe200000001ff */
[----:B------:R-:W-:-:S02]  /*02c0*/  IADD3 R13, R19, R0, RZ ;  /* 0x00000000130d7210 */ /* 0x000fc40007ffe0ff */
[----:B------:R-:W-:Y:S01]  /*02d0*/  IADD3 R15, R11, R14, RZ ;  /* 0x0000000e0b0f7210 */ /* 0x000fe20007ffe0ff */
[----:B------:R-:W-:Y:S01]  /*02e0*/  IMAD.WIDE R8, R9, 0x4, R16 ;  /* 0x0000000409087825 */ /* 0x000fe200078e0210 */
[----:B------:R0:W5:Y:S01]  /*02f0*/  @!P1 LDG.E.EL R10, desc[UR4][R4.64] ;  /* 0x00000004040a9981 */ /* 0x000162000c2e1900 */
[----:B------:R-:W-:Y:S02]  /*0300*/  IADD3 R27, R27, R14, RZ ;  /* 0x0000000e1b1b7210 */ /* 0x000fe40007ffe0ff */
[----:B------:R-:W-:Y:S01]  /*0310*/  IMAD R11, R3, 0x3, R14 ;  /* 0x00000003030b7824 */ /* 0x000fe200078e020e */
[----:B------:R-:W-:Y:S01]  /*0320*/  IADD3 R19, R19, R14, RZ ;  /* 0x0000000e13137210 */ /* 0x000fe20007ffe0ff */
[----:B------:R1:W4:Y:S01]  /*0330*/  @!P0 LDG.E.EL R25, desc[UR4][R8.64] ;  /* 0x0000000408198981 */ /* 0x000322000c2e1900 */
[----:B0-----:R-:W-:Y:S01]  /*0340*/  IMAD.WIDE R4, R13, 0x4, R16 ;  /* 0x000000040d047825 */ /* 0x001fe200078e0210 */
[----:B------:R-:W-:-:S03]  /*0350*/  HFMA2.MMA R13, -RZ, RZ, 0, 0 ;  /* 0x00000000ff0d7435 */ /* 0x000fc600000001ff */
[----:B------:R-:W-:Y:S01]  /*0360*/  IMAD.WIDE R6, R11, 0x4, R16 ;  /* 0x000000040b067825 */ /* 0x000fe200078e0210 */
[----:B------:R-:W-:-:S03]  /*0370*/  MOV R11, RZ ;  /* 0x000000ff000b7202 */ /* 0x000fc60000000f00 */
[----:B-1----:R-:W-:-:S04]  /*0380*/  IMAD.WIDE R8, R27, 0x4, R16 ;  /* 0x000000041b087825 */ /* 0x002fc800078e0210 */
[----:B------:R-:W-:-:S04]  /*0390*/  IMAD.WIDE R14, R15, 0x4, R16 ;  /* 0x000000040f0e7825 */ /* 0x000fc800078e0210 */
[----:B------:R-:W-:Y:S01]  /*03a0*/  IMAD.WIDE R16, R19, 0x4, R16 ;  /* 0x0000000413107825 */ /* 0x000fe200078e0210 */
[----:B------:R-:W5:Y:S04]  /*03b0*/  @!P1 LDG.E.EL R13, desc[UR4][R14.64] ;  /* 0x000000040e0d9981 */ /* 0x000f68000c2e1900 */
[----:B------:R-:W5:Y:S01]  /*03c0*/  @!P1 LDG.E.EL R11, desc[UR4][R16.64] ;  /* 0x00000004100b9981 */ /* 0x000f62000c2e1900 */
[----:B------:R-:W-:Y:S01]  /*03d0*/  MOV R19, RZ ;  /* 0x000000ff00137202 */ /* 0x000fe20000000f00 */
[----:B------:R-:W-:Y:S01]  /*03e0*/  HFMA2.MMA R27, -RZ, RZ, 0, 0 ;  /* 0x00000000ff1b7435 */ /* 0x000fe200000001ff */
[----:B------:R-:W-:-:S04]  /*03f0*/  MOV R29, RZ ;  /* 0x000000ff001d7202 */ /* 0x000fc80000000f00 */
[----:B------:R0:W5:Y:S04]  /*0400*/  @!P1 LDG.E.EL R19, desc[UR4][R8.64] ;  /* 0x0000000408139981 */ /* 0x000168000c2e1900 */
[----:B------:R3:W5:Y:S04]  /*0410*/  @!P0 LDG.E.EL R29, desc[UR4][R4.64] ;  /* 0x00000004041d8981 */ /* 0x000768000c2e1900 */
[----:B------:R1:W5:Y:S01]  /*0420*/  @!P1 LDG.E.EL R27, desc[UR4][R6.64] ;  /* 0x00000004061b9981 */ /* 0x000362000c2e1900 */
[----:B------:R-:W-:Y:S01]  /*0430*/  BSSY B0, `(.L_x_0) ;  /* 0x000002a000007945 */ /* 0x000fe20003800000 */
[----:B--2---:R-:W-:-:S04]  /*0440*/  FADD R23, R18, R23 ;  /* 0x0000001712177221 */ /* 0x004fc80000000000 */
[----:B------:R-:W-:-:S05]  /*0450*/  FADD.FTZ R24, |R23|, -RZ ;  /* 0x800000ff17187221 */ /* 0x000fca0000010200 */
[----:B------:R-:W-:-:S13]  /*0460*/  FSETP.GE.AND P2, PT, R24, 0.60000002384185791016, PT ;  /* 0x3f19999a1800780b */ /* 0x000fda0003f46000 */
[----:B------:R-:W-:-:S06]  /*0470*/  @P2 FMUL R20, R24, 2.8853900432586669922 ;  /* 0x4038aa3b18142820 */ /* 0x000fcc0000400000 */
[----:B------:R-:W2:Y:S02]  /*0480*/  @P2 MUFU.EX2 R20, R20 ;  /* 0x0000001400142308 */ /* 0x000ea40000000800 */
[----:B--2---:R-:W-:-:S06]  /*0490*/  @P2 FADD R22, R20, 1 ;  /* 0x3f80000014162421 */ /* 0x004fcc0000000000 */
[----:B------:R-:W2:Y:S01]  /*04a0*/  @P2 MUFU.RCP R22, R22 ;  /* 0x0000001600162308 */ /* 0x000ea20000001000 */
[----:B0-----:R-:W-:Y:S01]  /*04b0*/  @P2 MOV R9, 0x3f800000 ;  /* 0x3f80000000092802 */ /* 0x001fe20000000f00 */
[----:B---3--:R-:W-:Y:S01]  /*04c0*/  FADD R5, R18, R21 ;  /* 0x0000001512057221 */ /* 0x008fe20000000000 */
[----:B------:R-:W-:Y:S01]  /*04d0*/  @!P2 MOV R0, 0x3c80f082 ;  /* 0x3c80f0820000a802 */ /* 0x000fe20000000f00 */
[----:B-1----:R-:W-:Y:S01]  /*04e0*/  @!P2 FMUL R7, R23, R23 ;  /* 0x000000171707a220 */ /* 0x002fe20000400000 */
[----:B------:R-:W-:-:S03]  /*04f0*/  @P2 FSETP.GE.AND P3, PT, R24, 9.010913848876953125, PT ;  /* 0x41102cb41800280b */ /* 0x000fc60003f66000 */
[----:B------:R-:W-:Y:S01]  /*0500*/  @!P2 FFMA.FTZ R0, R7, R0, -0.052303962409496307373 ;  /* 0xbd563cae0700a423 */ /* 0x000fe20000010000 */
[----:B--2---:R-:W-:Y:S01]  /*0510*/  @P2 FFMA.FTZ R4, R22, -2, R9 ;  /* 0xc000000016042823 */ /* 0x004fe20000010009 */
[----:B------:R-:W-:-:S04]  /*0520*/  FADD.FTZ R9, |R5|, -RZ ;  /* 0x800000ff05097221 */ /* 0x000fc80000010200 */
[----:B------:R-:W-:Y:S02]  /*0530*/  @P2 FSEL R4, R4, 1, !P3 ;  /* 0x3f80000004042808 */ /* 0x000fe40005800000 */
[----:B------:R-:W-:Y:S01]  /*0540*/  FSETP.GE.AND P3, PT, R9, 0.60000002384185791016, PT ;  /* 0x3f19999a0900780b */ /* 0x000fe20003f66000 */
[----:B------:R-:W-:-:S04]  /*0550*/  @!P2 FFMA.FTZ R0, R7, R0, 0.1331529766321182251 ;  /* 0x3e0859410700a423 */ /* 0x000fc80000010000 */
[----:B------:R-:W-:Y:S01]  /*0560*/  @!P2 FFMA.FTZ R0, R7, R0, -0.33332768082618713379 ;  /* 0xbeaaa9ed0700a423 */ /* 0x000fe20000010000 */
[----:B------:R-:W-:-:S03]  /*0570*/  @P2 LOP3.LUT R4, R4, 0x80000000, R23, 0xf8, !PT ;  /* 0x8000000004042812 */ /* 0x000fc600078ef817 */
[----:B------:R-:W-:Y:S01]  /*0580*/  @!P2 FFMA.FTZ R0, R7, R0, RZ ;  /* 0x000000000700a223 */ /* 0x000fe200000100ff */
[----:B----4-:R-:W-:-:S03]  /*0590*/  FADD R6, R18, R25 ;  /* 0x0000001912067221 */ /* 0x010fc60000000000 */
[----:B------:R-:W-:Y:S01]  /*05a0*/  @!P2 FFMA.FTZ R4, R23, R0, R23 ;  /* 0x000000001704a223 */ /* 0x000fe20000010017 */
[----:B------:R-:W-:Y:S06]  /*05b0*/  @!P3 BRA `(.L_x_1) ;  /* 0x000000000028b947 */ /* 0x000fec0003800000 */
[C---:B------:R-:W-:Y:S01]  /*05c0*/  FMUL R0, R9.reuse, 2.8853900432586669922 ;  /* 0x4038aa3b09007820 */ /* 0x040fe20000400000 */
[----:B------:R-:W-:Y:S02]  /*05d0*/  MOV R8, 0x3f800000 ;  /* 0x3f80000000087802 */ /* 0x000fe40000000f00 */
[----:B------:R-:W-:-:S03]  /*05e0*/  FSETP.GE.AND P2, PT, R9, 9.010913848876953125, PT ;  /* 0x41102cb40900780b */ /* 0x000fc60003f46000 */
[----:B------:R-:W0:Y:S02]  /*05f0*/  MUFU.EX2 R0, R0 ;  /* 0x0000000000007308 */ /* 0x000e240000000800 */
[----:B0-----:R-:W-:-:S06]  /*0600*/  FADD R7, R0, 1 ;  /* 0x3f80000000077421 */ /* 0x001fcc0000000000 */
[----:B------:R-:W0:Y:S02]  /*0610*/  MUFU.RCP R7, R7 ;  /* 0x0000000700077308 */ /* 0x000e240000001000 */
[----:B0-----:R-:W-:-:S05]  /*0620*/  FFMA.FTZ R8, R7, -2, R8 ;  /* 0xc000000007087823 */ /* 0x001fca0000010008 */
[----:B------:R-:W-:-:S04]  /*0630*/  FSEL R8, R8, 1, !P2 ;  /* 0x3f80000008087808 */ /* 0x000fc80005000000 */
[----:B------:R-:W-:Y:S01]  /*0640*/  LOP3.LUT R5, R8, 0x80000000, R5, 0xf8, !PT ;  /* 0x8000000008057812 */ /* 0x000fe200078ef805 */
[----:B------:R-:W-:Y:S06]  /*0650*/  BRA `(.L_x_2) ;  /* 0x00000000001c7947 */ /* 0x000fec0003800000 */
.L_x_1:
[----:B------:R-:W-:Y:S01]  /*0660*/  MOV R0, 0x3c80f082 ;  /* 0x3c80f08200007802 */ /* 0x000fe20000000f00 */
[----:B------:R-:W-:-:S04]  /*0670*/  FMUL R7, R5, R5 ;  /* 0x0000000505077220 */ /* 0x000fc80000400000 */
[----:B------:R-:W-:-:S04]  /*0680*/  FFMA.FTZ R0, R7, R0, -0.052303962409496307373 ;  /* 0xbd563cae07007423 */ /* 0x000fc80000010000 */
[----:B------:R-:W-:-:S04]  /*0690*/  FFMA.FTZ R0, R7, R0, 0.1331529766321182251 ;  /* 0x3e08594107007423 */ /* 0x000fc80000010000 */
[----:B------:R-:W-:-:S04]  /*06a0*/  FFMA.FTZ R0, R7, R0, -0.33332768082618713379 ;  /* 0xbeaaa9ed07007423 */ /* 0x000fc80000010000 */
[----:B------:R-:W-:-:S04]  /*06b0*/  FFMA.FTZ R0, R7, R0, RZ ;  /* 0x0000000007007223 */ /* 0x000fc800000100ff */
[----:B------:R-:W-:-:S07]  /*06c0*/  FFMA.FTZ R5, R5, R0, R5 ;  /* 0x0000000005057223 */ /* 0x000fce0000010005 */
.L_x_2:
[----:B------:R-:W-:Y:S05]  /*06d0*/  BSYNC B0 ;  /* 0x0000000000007941 */ /* 0x000fea0003800000 */
.L_x_0:
[----:B------:R-:W-:Y:S01]  /*06e0*/  FADD.FTZ R14, |R6|, -RZ ;  /* 0x800000ff060e7221 */ /* 0x000fe20000010200 */
[----:B------:R-:W-:Y:S01]  /*06f0*/  BSSY B0, `(.L_x_3) ;  /* 0x0000015000007945 */ /* 0x000fe20003800000 */
[----:B-----5:R-:W-:-:S03]  /*0700*/  FADD R7, R18, R29 ;  /* 0x0000001d12077221 */ /* 0x020fc60000000000 */
[----:B------:R-:W-:-:S13]  /*0710*/  FSETP.GE.AND P2, PT, R14, 0.60000002384185791016, PT ;  /* 0x3f19999a0e00780b */ /* 0x000fda0003f46000 */
[----:B------:R-:W-:Y:S05]  /*0720*/  @!P2 BRA `(.L_x_4) ;  /* 0x000000000028a947 */ /* 0x000fea0003800000 */
[C---:B------:R-:W-:Y:S01]  /*0730*/  FMUL R0, R14.reuse, 2.8853900432586669922 ;  /* 0x4038aa3b0e007820 */ /* 0x040fe20000400000 */
[----:B------:R-:W-:Y:S01]  /*0740*/  HFMA2.MMA R9, -RZ, RZ, 1.875, 0 ;  /* 0x3f800000ff097435 */ /* 0x000fe200000001ff */
[----:B------:R-:W-:-:S04]  /*0750*/  FSETP.GE.AND P2, PT, R14, 9.010913848876953125, PT ;  /* 0x41102cb40e00780b */ /* 0x000fc80003f46000 */
[----:B------:R-:W0:Y:S02]  /*0760*/  MUFU.EX2 R0, R0 ;  /* 0x0000000000007308 */ /* 0x000e240000000800 */
[----:B0-----:R-:W-:-:S06]  /*0770*/  FADD R8, R0, 1 ;  /* 0x3f80000000087421 */ /* 0x001fcc0000000000 */
[----:B------:R-:W0:Y:S02]  /*0780*/  MUFU.RCP R8, R8 ;  /* 0x0000000800087308 */ /* 0x000e240000001000 */
[----:B0-----:R-:W-:-:S05]  /*0790*/  FFMA.FTZ R9, R8, -2, R9 ;  /* 0xc000000008097823 */ /* 0x001fca0000010009 */
[----:B------:R-:W-:-:S04]  /*07a0*/  FSEL R9, R9, 1, !P2 ;  /* 0x3f80000009097808 */ /* 0x000fc80005000000 */
[----:B------:R-:W-:Y:S01]  /*07b0*/  LOP3.LUT R6, R9, 0x80000000, R6, 0xf8, !PT ;  /* 0x8000000009067812 */ /* 0x000fe200078ef806 */
[----:B------:R-:W-:Y:S06]  /*07c0*/  BRA `(.L_x_5) ;  /* 0x00000000001c7947 */ /* 0x000fec0003800000 */
.L_x_4:
[----:B------:R-:W-:Y:S01]  /*07d0*/  MOV R0, 0x3c80f082 ;  /* 0x3c80f08200007802 */ /* 0x000fe20000000f00 */
[----:B------:R-:W-:-:S04]  /*07e0*/  FMUL R9, R6, R6 ;  /* 0x0000000606097220 */ /* 0x000fc80000400000 */
[----:B------:R-:W-:-:S04]  /*07f0*/  FFMA.FTZ R0, R9, R0, -0.052303962409496307373 ;  /* 0xbd563cae09007423 */ /* 0x000fc80000010000 */
[----:B------:R-:W-:-:S04]  /*0800*/  FFMA.FTZ R0, R9, R0, 0.1331529766321182251 ;  /* 0x3e08594109007423 */ /* 0x000fc80000010000 */
[----:B------:R-:W-:-:S04]  /*0810*/  FFMA.FTZ R0, R9, R0, -0.33332768082618713379 ;  /* 0xbeaaa9ed09007423 */ /* 0x000fc80000010000 */
[----:B------:R-:W-:-:S04]  /*0820*/  FFMA.FTZ R9, R9, R0, RZ ;  /* 0x0000000009097223 */ /* 0x000fc800000100ff */
[----:B------:R-:W-:-:S07]  /*0830*/  FFMA.FTZ R6, R6, R9, R6 ;  /* 0x0000000906067223 */ /* 0x000fce0000010006 */
.L_x_5:
[----:B------:R-:W-:Y:S05]  /*0840*/  BSYNC B0 ;  /* 0x0000000000007941 */ /* 0x000fea0003800000 */
.L_x_3:
[----:B------:R-:W-:Y:S01]  /*0850*/  FADD.FTZ R15, |R7|, -RZ ;  /* 0x800000ff070f7221 */ /* 0x000fe20000010200 */
[----:B------:R-:W-:Y:S01]  /*0860*/  BSSY B0, `(.L_x_6) ;  /* 0x0000015000007945 */ /* 0x000fe20003800000 */
[----:B------:R-:W-:-:S03]  /*0870*/  FADD R8, R10, R27 ;  /* 0x0000001b0a087221 */ /* 0x000fc60000000000 */
        /* <DEDUP_REMOVED lines=12> */
.L_x_7:
[----:B------:R-:W-:Y:S01]  /*0940*/  MOV R0, 0x3c80f082 ;  /* 0x3c80f08200007802 */ /* 0x000fe20000000f00 */
[----:B------:R-:W-:-:S04]  /*0950*/  FMUL R9, R7, R7 ;  /* 0x0000000707097220 */ /* 0x000fc80000400000 */
[----:B------:R-:W-:-:S04]  /*0960*/  FFMA.FTZ R0, R9, R0, -0.052303962409496307373 ;  /* 0xbd563cae09007423 */ /* 0x000fc80000010000 */
[----:B------:R-:W-:-:S04]  /*0970*/  FFMA.FTZ R0, R9, R0, 0.1331529766321182251 ;  /* 0x3e08594109007423 */ /* 0x000fc80000010000 */
[----:B------:R-:W-:-:S04]  /*0980*/  FFMA.FTZ R0, R9, R0, -0.33332768082618713379 ;  /* 0xbeaaa9ed09007423 */ /* 0x000fc80000010000 */
[----:B------:R-:W-:-:S04]  /*0990*/  FFMA.FTZ R0, R9, R0, RZ ;  /* 0x0000000009007223 */ /* 0x000fc800000100ff */
[----:B------:R-:W-:-:S07]  /*09a0*/  FFMA.FTZ R7, R7, R0, R7 ;  /* 0x0000000007077223 */ /* 0x000fce0000010007 */
.L_x_8:
[----:B------:R-:W-:Y:S05]  /*09b0*/  BSYNC B0 ;  /* 0x0000000000007941 */ /* 0x000fea0003800000 */
.L_x_6:
        /* <DEDUP_REMOVED lines=15> */
.L_x_10:
[----:B------:R-:W-:Y:S01]  /*0ab0*/  MOV R0, 0x3c80f082 ;  /* 0x3c80f08200007802 */ /* 0x000fe20000000f00 */
[----:B------:R-:W-:-:S04]  /*0ac0*/  FMUL R15, R8, R8 ;  /* 0x00000008080f7220 */ /* 0x000fc80000400000 */
[----:B------:R-:W-:-:S04]  /*0ad0*/  FFMA.FTZ R0, R15, R0, -0.052303962409496307373 ;  /* 0xbd563cae0f007423 */ /* 0x000fc80000010000 */
[----:B------:R-:W-:-:S04]  /*0ae0*/  FFMA.FTZ R0, R15, R0, 0.1331529766321182251 ;  /* 0x3e0859410f007423 */ /* 0x000fc80000010000 */
[----:B------:R-:W-:-:S04]  /*0af0*/  FFMA.FTZ R0, R15, R0, -0.33332768082618713379 ;  /* 0xbeaaa9ed0f007423 */ /* 0x000fc80000010000 */
[----:B------:R-:W-:-:S04]  /*0b00*/  FFMA.FTZ R15, R15, R0, RZ ;  /* 0x000000000f0f7223 */ /* 0x000fc800000100ff */
[----:B------:R-:W-:-:S07]  /*0b10*/  FFMA.FTZ R8, R8, R15, R8 ;  /* 0x0000000f08087223 */ /* 0x000fce0000010008 */
.L_x_11:
[----:B------:R-:W-:Y:S05]  /*0b20*/  BSYNC B0 ;  /* 0x0000000000007941 */ /* 0x000fea0003800000 */
.L_x_9:
        /* <DEDUP_REMOVED lines=15> */
.L_x_13:
[----:B------:R-:W-:Y:S01]  /*0c20*/  MOV R0, 0x3c80f082 ;  /* 0x3c80f08200007802 */ /* 0x000fe20000000f00 */
[----:B------:R-:W-:-:S04]  /*0c30*/  FMUL R15, R9, R9 ;  /* 0x00000009090f7220 */ /* 0x000fc80000400000 */
[----:B------:R-:W-:-:S04]  /*0c40*/  FFMA.FTZ R0, R15, R0, -0.052303962409496307373 ;  /* 0xbd563cae0f007423 */ /* 0x000fc80000010000 */
[----:B------:R-:W-:-:S04]  /*0c50*/  FFMA.FTZ R0, R15, R0, 0.1331529766321182251 ;  /* 0x3e0859410f007423 */ /* 0x000fc80000010000 */
[----:B------:R-:W-:-:S04]  /*0c60*/  FFMA.FTZ R0, R15, R0, -0.33332768082618713379 ;  /* 0xbeaaa9ed0f007423 */ /* 0x000fc80000010000 */
[----:B------:R-:W-:-:S04]  /*0c70*/  FFMA.FTZ R0, R15, R0, RZ ;  /* 0x000000000f007223 */ /* 0x000fc800000100ff */
[----:B------:R-:W-:-:S07]  /*0c80*/  FFMA.FTZ R9, R9, R0, R9 ;  /* 0x0000000009097223 */ /* 0x000fce0000010009 */
.L_x_14:
[----:B------:R-:W-:Y:S05]  /*0c90*/  BSYNC B0 ;  /* 0x0000000000007941 */ /* 0x000fea0003800000 */
.L_x_12:
        /* <DEDUP_REMOVED lines=15> */
.L_x_16:
[----:B------:R-:W-:Y:S01]  /*0d90*/  MOV R0, 0x3c80f082 ;  /* 0x3c80f08200007802 */ /* 0x000fe20000000f00 */
[----:B------:R-:W-:-:S04]  /*0da0*/  FMUL R15, R13, R13 ;  /* 0x0000000d0d0f7220 */ /* 0x000fc80000400000 */
[----:B------:R-:W-:-:S04]  /*0db0*/  FFMA.FTZ R0, R15, R0, -0.052303962409496307373 ;  /* 0xbd563cae0f007423 */ /* 0x000fc80000010000 */
[----:B------:R-:W-:-:S04]  /*0dc0*/  FFMA.FTZ R0, R15, R0, 0.1331529766321182251 ;  /* 0x3e0859410f007423 */ /* 0x000fc80000010000 */
[----:B------:R-:W-:-:S04]  /*0dd0*/  FFMA.FTZ R0, R15, R0, -0.33332768082618713379 ;  /* 0xbeaaa9ed0f007423 */ /* 0x000fc80000010000 */
[----:B------:R-:W-:-:S04]  /*0de0*/  FFMA.FTZ R0, R15, R0, RZ ;  /* 0x000000000f007223 */ /* 0x000fc800000100ff */
[----:B------:R-:W-:-:S07]  /*0df0*/  FFMA.FTZ R10, R13, R0, R13 ;  /* 0x000000000d0a7223 */ /* 0x000fce000001000d */
.L_x_17:
[----:B------:R-:W-:Y:S05]  /*0e00*/  BSYNC B0 ;  /* 0x0000000000007941 */ /* 0x000fea0003800000 */
.L_x_15:
[----:B------:R-:W-:Y:S01]  /*0e10*/  FADD.FTZ R15, |R11|, -RZ ;  /* 0x800000ff0b0f7221 */ /* 0x000fe20000010200 */
[----:B------:R-:W-:Y:S04]  /*0e20*/  BSSY B0, `(.L_x_18) ;  /* 0x0000014000007945 */ /* 0x000fe80003800000 */
        /* <DEDUP_REMOVED lines=12> */
.L_x_19:
[----:B------:R-:W-:Y:S01]  /*0ef0*/  MOV R0, 0x3c80f082 ;  /* 0x3c80f08200007802 */ /* 0x000fe20000000f00 */
[----:B------:R-:W-:-:S04]  /*0f00*/  FMUL R13, R11, R11 ;  /* 0x0000000b0b0d7220 */ /* 0x000fc80000400000 */
[----:B------:R-:W-:-:S04]  /*0f10*/  FFMA.FTZ R0, R13, R0, -0.052303962409496307373 ;  /* 0xbd563cae0d007423 */ /* 0x000fc80000010000 */
[----:B------:R-:W-:-:S04]  /*0f20*/  FFMA.FTZ R0, R13, R0, 0.1331529766321182251 ;  /* 0x3e0859410d007423 */ /* 0x000fc80000010000 */
[----:B------:R-:W-:-:S04]  /*0f30*/  FFMA.FTZ R0, R13, R0, -0.33332768082618713379 ;  /* 0xbeaaa9ed0d007423 */ /* 0x000fc80000010000 */
[----:B------:R-:W-:-:S04]  /*0f40*/  FFMA.FTZ R0, R13, R0, RZ ;  /* 0x000000000d007223 */ /* 0x000fc800000100ff */
[----:B------:R-:W-:-:S07]  /*0f50*/  FFMA.FTZ R11, R11, R0, R11 ;  /* 0x000000000b0b7223 */ /* 0x000fce000001000b */
.L_x_20:
[----:B------:R-:W-:Y:S05]  /*0f60*/  BSYNC B0 ;  /* 0x0000000000007941 */ /* 0x000fea0003800000 */
.L_x_18:
[----:B------:R-:W0:Y:S01]  /*0f70*/  LDC.64 R14, c[0x0][0x220] ;  /* 0x00008800ff0e7b82 */ /* 0x000e220000000a00 */
[-C--:B------:R-:W-:Y:S02]  /*0f80*/  LEA R13, R12, R3.reuse, 0x10 ;  /* 0x000000030c0d7211 */ /* 0x080fe400078e80ff */
[----:B------:R-:W-:-:S03]  /*0f90*/  LEA R17, R2, R3, 0x10 ;  /* 0x0000000302117211 */ /* 0x000fc600078e80ff */
[----:B0-----:R-:W-:-:S04]  /*0fa0*/  IMAD.WIDE R2, R13, 0x4, R14 ;  /* 0x000000040d027825 */ /* 0x001fc800078e020e */
[----:B------:R-:W-:Y:S01]  /*0fb0*/  IMAD.WIDE R12, R17, 0x4, R14 ;  /* 0x00000004110c7825 */ /* 0x000fe200078e020e */
[----:B------:R0:W-:Y:S01]  /*0fc0*/  @!P0 STG.E.128 desc[UR4][R2.64], R4 ;  /* 0x0000000402008986 */ /* 0x0001e2000c101d04 */
[----:B------:R-:W-:Y:S05]  /*0fd0*/  @P1 EXIT ;  /* 0x000000000000194d */ /* 0x000fea0003800000 */
[----:B------:R-:W-:Y:S01]  /*0fe0*/  STG.E.128 desc[UR4][R12.64], R8 ;  /* 0x000000080c007986 */ /* 0x000fe2000c101d04 */
[----:B------:R-:W-:Y:S05]  /*0ff0*/  EXIT ;  /* 0x000000000000794d */ /* 0x000fea0003800000 */
.L_x_21:
[----:B------:R-:W-:-:S00]  /*1000*/  BRA `(.L_x_21) ;  /* 0xfffffffc00fc7947 */ /* 0x000fc0000383ffff */
[----:B------:R-:W-:-:S00]  /*1010*/  NOP ;  /* 0x0000000000007918 */ /* 0x000fc00000000000 */
        /* <DEDUP_REMOVED lines=14> */
.L_x_22:


//--------------------- .nv.global.init           --------------------------
	.section	.nv.global.init,"aw",@progbits
.nv.global.init:
	.type		_$_str,@object
	.size		_$_str,(.L_0 - _$_str)
_$_str:
        /*0000*/ 	.byte	0x5f, 0x5f, 0x43, 0x55, 0x44, 0x41, 0x5f, 0x46, 0x54, 0x5a, 0x00
.L_0:


//--------------------- .nv.constant0.triton_poi_fused_convolution_tanh_26 --------------------------
	.section	.nv.constant0.triton_poi_fused_convolution_tanh_26,"a",@progbits
	.sectionflags	@""
	.align	4
.nv.constant0.triton_poi_fused_convolution_tanh_26:
	.zero		560
